	.headerflags	@"EF_CUDA_TEXMODE_UNIFIED EF_CUDA_64BIT_ADDRESS EF_CUDA_ACCELERATORS EF_CUDA_SM90 EF_CUDA_VIRTUAL_SM(EF_CUDA_SM90)"
	.elftype	@"ET_EXEC"


//--------------------- .nv.info                  --------------------------
	.section	.nv.info,"",@"SHT_CUDA_INFO"
	.align	4


	//----- nvinfo : EIATTR_REGCOUNT
	.align		4
        /*0000*/ 	.byte	0x04, 0x2f
        /*0002*/ 	.short	(.L_1 - .L_0)
	.align		4
.L_0:
        /*0004*/ 	.word	index@(triton_poi_fused_cat_7)
        /*0008*/ 	.word	0x00000019


	//----- nvinfo : EIATTR_MIN_STACK_SIZE
	.align		4
.L_1:
        /*000c*/ 	.byte	0x04, 0x12
        /*000e*/ 	.short	(.L_3 - .L_2)
	.align		4
.L_2:
        /*0010*/ 	.word	index@(triton_poi_fused_cat_7)
        /*0014*/ 	.word	0x00000000


	//----- nvinfo : EIATTR_FRAME_SIZE
	.align		4
.L_3:
        /*0018*/ 	.byte	0x04, 0x11
        /*001a*/ 	.short	(.L_5 - .L_4)
	.align		4
.L_4:
        /*001c*/ 	.word	index@(triton_poi_fused_cat_7)
        /*0020*/ 	.word	0x00000000


	//----- nvinfo : EIATTR_MIN_STACK_SIZE
	.align		4
.L_5:
        /*0024*/ 	.byte	0x04, 0x12
        /*0026*/ 	.short	(.L_7 - .L_6)
	.align		4
.L_6:
        /*0028*/ 	.word	index@(triton_poi_fused_cat_7)
        /*002c*/ 	.word	0x00000000
.L_7:


//--------------------- .nv.info.triton_poi_fused_cat_7 --------------------------
	.section	.nv.info.triton_poi_fused_cat_7,"",@"SHT_CUDA_INFO"
	.sectionflags	@""
	.align	4


	//----- nvinfo : EIATTR_CUDA_API_VERSION
	.align		4
        /*0000*/ 	.byte	0x04, 0x37
        /*0002*/ 	.short	(.L_9 - .L_8)
.L_8:
        /*0004*/ 	.word	0x0000007c


	//----- nvinfo : EIATTR_KPARAM_INFO
	.align		4
.L_9:
        /*0008*/ 	.byte	0x04, 0x17
        /*000a*/ 	.short	(.L_11 - .L_10)
.L_10:
        /*000c*/ 	.word	0x00000000
        /*0010*/ 	.short	0x0006
        /*0012*/ 	.short	0x0030
        /*0014*/ 	.byte	0x00, 0xf0, 0x11, 0x00


	//----- nvinfo : EIATTR_KPARAM_INFO
	.align		4
.L_11:
        /*0018*/ 	.byte	0x04, 0x17
        /*001a*/ 	.short	(.L_13 - .L_12)
.L_12:
        /*001c*/ 	.word	0x00000000
        /*0020*/ 	.short	0x0005
        /*0022*/ 	.short	0x0028
        /*0024*/ 	.byte	0x00, 0xf4, 0x21, 0x00


	//----- nvinfo : EIATTR_KPARAM_INFO
	.align		4
.L_13:
        /*0028*/ 	.byte	0x04, 0x17
        /*002a*/ 	.short	(.L_15 - .L_14)
.L_14:
        /*002c*/ 	.word	0x00000000
        /*0030*/ 	.short	0x0004
        /*0032*/ 	.short	0x0020
        /*0034*/ 	.byte	0x00, 0xf4, 0x21, 0x00


	//----- nvinfo : EIATTR_KPARAM_INFO
	.align		4
.L_15:
        /*0038*/ 	.byte	0x04, 0x17
        /*003a*/ 	.short	(.L_17 - .L_16)
.L_16:
        /*003c*/ 	.word	0x00000000
        /*0040*/ 	.short	0x0003
        /*0042*/ 	.short	0x0018
        /*0044*/ 	.byte	0x00, 0xf4, 0x21, 0x00


	//----- nvinfo : EIATTR_KPARAM_INFO
	.align		4
.L_17:
        /*0048*/ 	.byte	0x04, 0x17
        /*004a*/ 	.short	(.L_19 - .L_18)
.L_18:
        /*004c*/ 	.word	0x00000000
        /*0050*/ 	.short	0x0002
        /*0052*/ 	.short	0x0010
        /*0054*/ 	.byte	0x00, 0xf4, 0x21, 0x00


	//----- nvinfo : EIATTR_KPARAM_INFO
	.align		4
.L_19:
        /*0058*/ 	.byte	0x04, 0x17
        /*005a*/ 	.short	(.L_21 - .L_20)
.L_20:
        /*005c*/ 	.word	0x00000000
        /*0060*/ 	.short	0x0001
        /*0062*/ 	.short	0x0008
        /*0064*/ 	.byte	0x00, 0xf4, 0x21, 0x00


	//----- nvinfo : EIATTR_KPARAM_INFO
	.align		4
.L_21:
        /*0068*/ 	.byte	0x04, 0x17
        /*006a*/ 	.short	(.L_23 - .L_22)
.L_22:
        /*006c*/ 	.word	0x00000000
        /*0070*/ 	.short	0x0000
        /*0072*/ 	.short	0x0000
        /*0074*/ 	.byte	0x00, 0xf4, 0x21, 0x00


	//----- nvinfo : EIATTR_SPARSE_MMA_MASK
	.align		4
.L_23:
        /*0078*/ 	.byte	0x03, 0x50
        /*007a*/ 	.short	0x0000


	//----- nvinfo : EIATTR_MAXREG_COUNT
	.align		4
        /*007c*/ 	.byte	0x03, 0x1b
        /*007e*/ 	.short	0x00ff


	//----- nvinfo : EIATTR_EXIT_INSTR_OFFSETS
	.align		4
        /*0080*/ 	.byte	0x04, 0x1c
        /*0082*/ 	.short	(.L_25 - .L_24)


	//   ....[0]....
.L_24:
        /*0084*/ 	.word	0x00000470


	//   ....[1]....
        /*0088*/ 	.word	0x00000490


	//----- nvinfo : EIATTR_REQNTID
	.align		4
.L_25:
        /*008c*/ 	.byte	0x04, 0x10
        /*008e*/ 	.short	(.L_27 - .L_26)
.L_26:
        /*0090*/ 	.word	0x00000080
        /*0094*/ 	.word	0x00000001
        /*0098*/ 	.word	0x00000001


	//----- nvinfo : EIATTR_CBANK_PARAM_SIZE
	.align		4
.L_27:
        /*009c*/ 	.byte	0x03, 0x19
        /*009e*/ 	.short	0x0034


	//----- nvinfo : EIATTR_PARAM_CBANK
	.align		4
        /*00a0*/ 	.byte	0x04, 0x0a
        /*00a2*/ 	.short	(.L_29 - .L_28)
	.align		4
.L_28:
        /*00a4*/ 	.word	index@(.nv.constant0.triton_poi_fused_cat_7)
        /*00a8*/ 	.short	0x0210
        /*00aa*/ 	.short	0x0034


	//----- nvinfo : EIATTR_SW_WAR
	.align		4
.L_29:
        /*00ac*/ 	.byte	0x04, 0x36
        /*00ae*/ 	.short	(.L_31 - .L_30)
.L_30:
        /*00b0*/ 	.word	0x00000008
.L_31:


//--------------------- .nv.callgraph             --------------------------
	.section	.nv.callgraph,"",@"SHT_CUDA_CALLGRAPH"
	.align	4
	.sectionentsize	8
	.align		4
        /*0000*/ 	.word	0x00000000
	.align		4
        /*0004*/ 	.word	0xffffffff
	.align		4
        /*0008*/ 	.word	0x00000000
	.align		4
        /*000c*/ 	.word	0xfffffffe
	.align		4
        /*0010*/ 	.word	0x00000000
	.align		4
        /*0014*/ 	.word	0xfffffffd
	.align		4
        /*0018*/ 	.word	0x00000000
	.align		4
        /*001c*/ 	.word	0xfffffffc


//--------------------- .text.triton_poi_fused_cat_7 --------------------------
	.section	.text.triton_poi_fused_cat_7,"ax",@progbits
	.align	128
        .global         triton_poi_fused_cat_7
        .type           triton_poi_fused_cat_7,@function
        .size           triton_poi_fused_cat_7,(.L_x_1 - triton_poi_fused_cat_7)
        .other          triton_poi_fused_cat_7,@"STO_CUDA_ENTRY STV_DEFAULT"
triton_poi_fused_cat_7:
.text.triton_poi_fused_cat_7:
[----:B------:R-:W0:Y:S02]  /*0000*/  LDC R1, c[0x0][0x28] ;  /* 0x00000a00ff017b82 */ /* 0x000e240000000800 */
[----:B------:R-:W1:Y:S01]  /*0010*/  S2R R0, SR_TID.X ;  /* 0x0000000000007919 */ /* 0x000e620000002100 */
[----:B------:R-:W2:Y:S01]  /*0020*/  LDC.64 R10, c[0x0][0x230] ;  /* 0x00008c00ff0a7b82 */ /* 0x000ea20000000a00 */
[----:B------:R-:W-:Y:S01]  /*0030*/  ULDC.64 UR4, c[0x0][0x208] ;  /* 0x0000820000047ab9 */ /* 0x000fe20000000a00 */
[----:B------:R-:W-:Y:S01]  /*0040*/  ULDC.64 UR6, c[0x0][0x210] ;  /* 0x0000840000067ab9 */ /* 0x000fe20000000a00 */
[----:B------:R-:W3:Y:S05]  /*0050*/  S2R R3, SR_CTAID.X ;  /* 0x0000000000037919 */ /* 0x000eea0000002500 */
[----:B------:R-:W4:Y:S08]  /*0060*/  LDC.64 R6, c[0x0][0x220] ;  /* 0x00008800ff067b82 */ /* 0x000f300000000a00 */
[----:B------:R-:W5:Y:S01]  /*0070*/  LDC.64 R8, c[0x0][0x210] ;  /* 0x00008400ff087b82 */ /* 0x000f620000000a00 */
[----:B-1----:R-:W-:-:S05]  /*0080*/  IMAD.SHL.U32 R0, R0, 0x2, RZ ;  /* 0x0000000200007824 */ /* 0x002fca00078e00ff */
[----:B------:R-:W-:-:S05]  /*0090*/  LOP3.LUT R0, R0, 0xfe, RZ, 0xc0, !PT ;  /* 0x000000fe00007812 */ /* 0x000fca00078ec0ff */
[----:B---3--:R-:W-:-:S05]  /*00a0*/  IMAD R0, R3, 0x100, R0 ;  /* 0x0000010003007824 */ /* 0x008fca00078e0200 */
[----:B------:R-:W-:Y:S02]  /*00b0*/  SHF.R.S32.HI R5, RZ, 0x1f, R0 ;  /* 0x0000001fff057819 */ /* 0x000fe40000011400 */
[----:B------:R-:W-:Y:S02]  /*00c0*/  ISETP.GE.AND P0, PT, R0, 0x200, PT ;  /* 0x000002000000780c */ /* 0x000fe40003f06270 */
[CC--:B------:R-:W-:Y:S02]  /*00d0*/  LEA.HI R12, R5.reuse, R0.reuse, RZ, 0x4 ;  /* 0x00000000050c7211 */ /* 0x0c0fe400078f20ff */
[----:B------:R-:W-:Y:S02]  /*00e0*/  LEA.HI R14, R5, R0, RZ, 0x7 ;  /* 0x00000000050e7211 */ /* 0x000fe400078f38ff */
[----:B------:R-:W-:Y:S01]  /*00f0*/  SHF.R.S32.HI R2, RZ, 0x4, R12 ;  /* 0x00000004ff027819 */ /* 0x000fe2000001140c */
[----:B------:R-:W1:Y:S01]  /*0100*/  LDC.64 R4, c[0x0][0x218] ;  /* 0x00008600ff047b82 */ /* 0x000e620000000a00 */
[----:B------:R-:W-:-:S02]  /*0110*/  LOP3.LUT R15, R12, 0xfffffff0, RZ, 0xc0, !PT ;  /* 0xfffffff00c0f7812 */ /* 0x000fc400078ec0ff */
[----:B------:R-:W-:Y:S02]  /*0120*/  LEA.HI R3, R2, R2, RZ, 0x3 ;  /* 0x0000000202037211 */ /* 0x000fe400078f18ff */
[----:B------:R-:W-:Y:S01]  /*0130*/  SHF.R.S32.HI R12, RZ, 0x7, R14 ;  /* 0x00000007ff0c7819 */ /* 0x000fe2000001140e */
[----:B------:R-:W-:Y:S01]  /*0140*/  IMAD.IADD R15, R0, 0x1, -R15 ;  /* 0x00000001000f7824 */ /* 0x000fe200078e0a0f */
[----:B------:R-:W-:Y:S02]  /*0150*/  LOP3.LUT R3, R3, 0xfffffff8, RZ, 0xc0, !PT ;  /* 0xfffffff803037812 */ /* 0x000fe400078ec0ff */
[----:B------:R-:W-:Y:S01]  /*0160*/  LOP3.LUT R17, R14, 0xffffff80, RZ, 0xc0, !PT ;  /* 0xffffff800e117812 */ /* 0x000fe200078ec0ff */
[----:B------:R-:W-:Y:S01]  /*0170*/  IMAD.SHL.U32 R14, R12, 0x40, RZ ;  /* 0x000000400c0e7824 */ /* 0x000fe200078e00ff */
[----:B------:R-:W-:Y:S01]  /*0180*/  SHF.R.S32.HI R18, RZ, 0x1f, R15 ;  /* 0x0000001fff127819 */ /* 0x000fe2000001140f */
[----:B------:R-:W-:Y:S02]  /*0190*/  IMAD.IADD R13, R2, 0x1, -R3 ;  /* 0x00000001020d7824 */ /* 0x000fe400078e0a03 */
[----:B------:R-:W3:Y:S01]  /*01a0*/  LDC.64 R2, c[0x0][0x228] ;  /* 0x00008a00ff027b82 */ /* 0x000ee20000000a00 */
[----:B------:R-:W-:Y:S01]  /*01b0*/  IADD3 R17, R14, R0, -R17 ;  /* 0x000000000e117210 */ /* 0x000fe20007ffe811 */
[----:B------:R-:W-:Y:S01]  /*01c0*/  IMAD R19, R12, 0x4, R13 ;  /* 0x000000040c137824 */ /* 0x000fe200078e020d */
[C---:B------:R-:W-:Y:S01]  /*01d0*/  ISETP.GE.AND P2, PT, R13.reuse, 0x4, PT ;  /* 0x000000040d00780c */ /* 0x040fe20003f46270 */
[C---:B------:R-:W-:Y:S01]  /*01e0*/  IMAD.SHL.U32 R12, R13.reuse, 0x10, RZ ;  /* 0x000000100d0c7824 */ /* 0x040fe200078e00ff */
[----:B------:R-:W-:Y:S01]  /*01f0*/  ISETP.GT.AND P1, PT, R13, 0x3, !P0 ;  /* 0x000000030d00780c */ /* 0x000fe20004724270 */
[----:B----4-:R-:W-:Y:S01]  /*0200*/  IMAD.WIDE R6, R19, 0x4, R6 ;  /* 0x0000000413067825 */ /* 0x010fe200078e0206 */
[----:B------:R-:W-:-:S02]  /*0210*/  ISETP.LT.AND P3, PT, R0, 0x200, !P2 ;  /* 0x000002000000780c */ /* 0x000fc40005761270 */
[--C-:B------:R-:W-:Y:S01]  /*0220*/  SHF.R.S32.HI R21, RZ, 0x1f, R14.reuse ;  /* 0x0000001fff157819 */ /* 0x100fe2000001140e */
[----:B-1----:R-:W4:Y:S01]  /*0230*/  LDG.E R4, desc[UR4][R4.64] ;  /* 0x0000000404047981 */ /* 0x002f22000c1e1900 */
[----:B------:R-:W-:Y:S01]  /*0240*/  IADD3 R13, P4, P5, R12, R15, R14 ;  /* 0x0000000f0c0d7210 */ /* 0x000fe20007d9e00e */
[----:B--2---:R-:W-:Y:S01]  /*0250*/  IMAD.WIDE R14, R19, 0x4, R10 ;  /* 0x00000004130e7825 */ /* 0x004fe200078e020a */
[----:B------:R-:W-:Y:S02]  /*0260*/  SHF.R.S32.HI R16, RZ, 0x1f, R12 ;  /* 0x0000001fff107819 */ /* 0x000fe4000001140c */
[----:B------:R-:W-:Y:S01]  /*0270*/  CS2R R10, SRZ ;  /* 0x00000000000a7805 */ /* 0x000fe2000001ff00 */
[----:B------:R-:W-:Y:S01]  /*0280*/  IMAD.MOV.U32 R12, RZ, RZ, RZ ;  /* 0x000000ffff0c7224 */ /* 0x000fe200078e00ff */
[----:B------:R-:W-:Y:S01]  /*0290*/  IADD3.X R22, R16, R18, R21, P4, P5 ;  /* 0x0000001210167210 */ /* 0x000fe200027ea415 */
[----:B------:R-:W-:-:S03]  /*02a0*/  IMAD.MOV.U32 R21, RZ, RZ, RZ ;  /* 0x000000ffff157224 */ /* 0x000fc600078e00ff */
[----:B------:R-:W2:Y:S01]  /*02b0*/  @P3 LDG.E.EL R10, desc[UR4][R14.64] ;  /* 0x000000040e0a3981 */ /* 0x000ea2000c2e1900 */
[----:B-----5:R-:W-:Y:S01]  /*02c0*/  IMAD.WIDE R16, R17, 0x4, R8 ;  /* 0x0000000411107825 */ /* 0x020fe200078e0208 */
[----:B------:R-:W-:Y:S02]  /*02d0*/  CS2R R8, SRZ ;  /* 0x0000000000087805 */ /* 0x000fe4000001ff00 */
[----:B------:R1:W5:Y:S01]  /*02e0*/  @P3 LDG.E.EL R12, desc[UR4][R14.64] ;  /* 0x000000040e0c3981 */ /* 0x000362000c2e1900 */
[----:B------:R-:W-:-:S03]  /*02f0*/  LEA R18, P4, R13, UR6, 0x2 ;  /* 0x000000060d127c11 */ /* 0x000fc6000f8810ff */
[----:B------:R-:W4:Y:S04]  /*0300*/  @P3 LDG.E.EL R11, desc[UR4][R6.64] ;  /* 0x00000004060b3981 */ /* 0x000f28000c2e1900 */
[----:B------:R-:W4:Y:S04]  /*0310*/  @P3 LDG.E.EL R21, desc[UR4][R6.64] ;  /* 0x0000000406153981 */ /* 0x000f28000c2e1900 */
[----:B---3--:R3:W4:Y:S01]  /*0320*/  LDG.E R20, desc[UR4][R2.64] ;  /* 0x0000000402147981 */ /* 0x008722000c1e1900 */
[----:B-1----:R-:W-:Y:S02]  /*0330*/  CS2R R14, SRZ ;  /* 0x00000000000e7805 */ /* 0x002fe4000001ff00 */
[----:B------:R-:W-:Y:S01]  /*0340*/  LEA.HI.X R19, R13, UR7, R22, 0x2, P4 ;  /* 0x000000070d137c11 */ /* 0x000fe2000a0f1416 */
[----:B------:R-:W4:Y:S04]  /*0350*/  @P3 LDG.E.64 R8, desc[UR4][R16.64] ;  /* 0x0000000410083981 */ /* 0x000f28000c1e1b00 */
[----:B------:R-:W4:Y:S01]  /*0360*/  @P1 LDG.E.64 R14, desc[UR4][R18.64+-0x100] ;  /* 0xffff0004120e1981 */ /* 0x000f22000c1e1b00 */
[----:B---3--:R-:W1:Y:S02]  /*0370*/  LDC.64 R2, c[0x0][0x238] ;  /* 0x00008e00ff027b82 */ /* 0x008e640000000a00 */
[----:B-1----:R-:W-:Y:S01]  /*0380*/  IMAD.WIDE R2, R0, 0x4, R2 ;  /* 0x0000000400027825 */ /* 0x002fe200078e0202 */
[----:B--2---:R-:W-:-:S02]  /*0390*/  SEL R7, R10, RZ, P3 ;  /* 0x000000ff0a077207 */ /* 0x004fc40001800000 */
[----:B-----5:R-:W-:Y:S02]  /*03a0*/  SEL R13, R12, RZ, P3 ;  /* 0x000000ff0c0d7207 */ /* 0x020fe40001800000 */
[----:B----4-:R-:W-:Y:S02]  /*03b0*/  SEL R11, R11, RZ, P3 ;  /* 0x000000ff0b0b7207 */ /* 0x010fe40001800000 */
[----:B------:R-:W-:Y:S01]  /*03c0*/  SEL R6, R21, RZ, P3 ;  /* 0x000000ff15067207 */ /* 0x000fe20001800000 */
[C---:B------:R-:W-:Y:S01]  /*03d0*/  FMUL R5, R20.reuse, R13 ;  /* 0x0000000d14057220 */ /* 0x040fe20000400000 */
[----:B------:R-:W-:Y:S01]  /*03e0*/  FMUL R7, R20, R7 ;  /* 0x0000000714077220 */ /* 0x000fe20000400000 */
[----:B------:R-:W-:Y:S02]  /*03f0*/  SEL R8, R8, RZ, P3 ;  /* 0x000000ff08087207 */ /* 0x000fe40001800000 */
[C---:B------:R-:W-:Y:S01]  /*0400*/  FFMA R5, R4.reuse, R11, R5 ;  /* 0x0000000b04057223 */ /* 0x040fe20000000005 */
[----:B------:R-:W-:Y:S01]  /*0410*/  SEL R10, R9, RZ, P3 ;  /* 0x000000ff090a7207 */ /* 0x000fe20001800000 */
[----:B------:R-:W-:-:S02]  /*0420*/  FFMA R7, R4, R6, R7 ;  /* 0x0000000604077223 */ /* 0x000fc40000000007 */
[----:B------:R-:W-:Y:S01]  /*0430*/  FMUL R6, R8, R5 ;  /* 0x0000000508067220 */ /* 0x000fe20000400000 */
[----:B------:R-:W-:Y:S01]  /*0440*/  @P2 SEL R6, R14, RZ, P1 ;  /* 0x000000ff0e062207 */ /* 0x000fe20000800000 */
[----:B------:R-:W-:Y:S01]  /*0450*/  FMUL R7, R10, R7 ;  /* 0x000000070a077220 */ /* 0x000fe20000400000 */
[----:B------:R-:W-:Y:S01]  /*0460*/  @P2 SEL R7, R15, RZ, P1 ;  /* 0x000000ff0f072207 */ /* 0x000fe20000800000 */
[----:B------:R-:W-:Y:S06]  /*0470*/  @P0 EXIT ;  /* 0x000000000000094d */ /* 0x000fec0003800000 */
[----:B------:R-:W-:Y:S01]  /*0480*/  STG.E.64 desc[UR4][R2.64], R6 ;  /* 0x0000000602007986 */ /* 0x000fe2000c101b04 */
[----:B------:R-:W-:Y:S05]  /*0490*/  EXIT ;  /* 0x000000000000794d */ /* 0x000fea0003800000 */
.L_x_0:
[----:B------:R-:W-:-:S00]  /*04a0*/  BRA `(.L_x_0) ;  /* 0xfffffffc00fc7947 */ /* 0x000fc0000383ffff */
[----:B------:R-:W-:-:S00]  /*04b0*/  NOP ;  /* 0x0000000000007918 */ /* 0x000fc00000000000 */
        /* <DEDUP_REMOVED lines=12> */
.L_x_1:


//--------------------- .nv.constant0.triton_poi_fused_cat_7 --------------------------
	.section	.nv.constant0.triton_poi_fused_cat_7,"a",@progbits
	.sectionflags	@""
	.align	4
.nv.constant0.triton_poi_fused_cat_7:
	.zero		580
